//
// Generated by NVIDIA NVVM Compiler
//
// Compiler Build ID: CL-36424714
// Cuda compilation tools, release 13.0, V13.0.88
// Based on NVVM 20.0.0
//

.version 9.0
.target sm_100
.address_size 64

	// .globl	_Z19kernel_store_bypassP6__halfS_m

.visible .entry _Z19kernel_store_bypassP6__halfS_m(
	.param .u64 .ptr .align 1 _Z19kernel_store_bypassP6__halfS_m_param_0,
	.param .align 2 .b8 _Z19kernel_store_bypassP6__halfS_m_param_1[2],
	.param .u64 _Z19kernel_store_bypassP6__halfS_m_param_2
)
{
	.reg .pred 	%p<2>;
	.reg .b16 	%rs<3>;
	.reg .b32 	%r<4>;
	.reg .b64 	%rd<8>;

	ld.param.u16 	%rs1, [_Z19kernel_store_bypassP6__halfS_m_param_1];
	ld.param.u64 	%rd2, [_Z19kernel_store_bypassP6__halfS_m_param_0];
	ld.param.u64 	%rd3, [_Z19kernel_store_bypassP6__halfS_m_param_2];
	mov.u32 	%r1, %ctaid.x;
	mov.u32 	%r2, %ntid.x;
	mul.wide.u32 	%rd4, %r1, %r2;
	mov.u32 	%r3, %tid.x;
	cvt.u64.u32 	%rd5, %r3;
	add.s64 	%rd1, %rd4, %rd5;
	setp.ge.u64 	%p1, %rd1, %rd3;
	@%p1 bra 	$L__BB0_2;
	shl.b64 	%rd7, %rd1, 1;
	add.s64 	%rd6, %rd2, %rd7;
	// begin inline asm
	st.global.cs.b16 [%rd6], %rs1;
	// end inline asm
$L__BB0_2:
	ret;

}
	// .globl	_Z17kernel_atomic_addP6__halfS_m
.visible .entry _Z17kernel_atomic_addP6__halfS_m(
	.param .u64 .ptr .align 1 _Z17kernel_atomic_addP6__halfS_m_param_0,
	.param .align 2 .b8 _Z17kernel_atomic_addP6__halfS_m_param_1[2],
	.param .u64 _Z17kernel_atomic_addP6__halfS_m_param_2
)
{
	.reg .pred 	%p<2>;
	.reg .b16 	%rs<4>;
	.reg .b32 	%r<4>;
	.reg .b64 	%rd<8>;

	ld.param.u16 	%rs1, [_Z17kernel_atomic_addP6__halfS_m_param_1];
	ld.param.u64 	%rd2, [_Z17kernel_atomic_addP6__halfS_m_param_0];
	ld.param.u64 	%rd3, [_Z17kernel_atomic_addP6__halfS_m_param_2];
	mov.u32 	%r1, %ctaid.x;
	mov.u32 	%r2, %ntid.x;
	mul.wide.u32 	%rd4, %r1, %r2;
	mov.u32 	%r3, %tid.x;
	cvt.u64.u32 	%rd5, %r3;
	add.s64 	%rd1, %rd4, %rd5;
	setp.ge.u64 	%p1, %rd1, %rd3;
	@%p1 bra 	$L__BB1_2;
	shl.b64 	%rd7, %rd1, 1;
	add.s64 	%rd6, %rd2, %rd7;
	// begin inline asm
	{ atom.add.noftz.f16 %rs2,[%rd6],%rs1; }

	// end inline asm
$L__BB1_2:
	ret;

}
	// .globl	_Z21kernel_store_standardP6__halfS_m
.visible .entry _Z21kernel_store_standardP6__halfS_m(
	.param .u64 .ptr .align 1 _Z21kernel_store_standardP6__halfS_m_param_0,
	.param .align 2 .b8 _Z21kernel_store_standardP6__halfS_m_param_1[2],
	.param .u64 _Z21kernel_store_standardP6__halfS_m_param_2
)
{
	.reg .pred 	%p<2>;
	.reg .b16 	%rs<2>;
	.reg .b32 	%r<4>;
	.reg .b64 	%rd<9>;

	ld.param.u16 	%rs1, [_Z21kernel_store_standardP6__halfS_m_param_1];
	ld.param.u64 	%rd2, [_Z21kernel_store_standardP6__halfS_m_param_0];
	ld.param.u64 	%rd3, [_Z21kernel_store_standardP6__halfS_m_param_2];
	mov.u32 	%r1, %ctaid.x;
	mov.u32 	%r2, %ntid.x;
	mul.wide.u32 	%rd4, %r1, %r2;
	mov.u32 	%r3, %tid.x;
	cvt.u64.u32 	%rd5, %r3;
	add.s64 	%rd1, %rd4, %rd5;
	setp.ge.u64 	%p1, %rd1, %rd3;
	@%p1 bra 	$L__BB2_2;
	cvta.to.global.u64 	%rd6, %rd2;
	shl.b64 	%rd7, %rd1, 1;
	add.s64 	%rd8, %rd6, %rd7;
	st.global.u16 	[%rd8], %rs1;
$L__BB2_2:
	ret;

}


// ===== COMPILED SASS (sm_100) =====

	.target	sm_100

	.elftype	@"ET_EXEC"


//--------------------- .note.nv.tkinfo           --------------------------
	.section	.note.nv.tkinfo,"",@"SHT_NOTE"
	.sectionflags	@"SHF_NOTE_NV_TKINFO"
	.tkinfo
        /*0018*/ 	.word	0x00000002
        /*0030*/ 	.string	""
        /*0030*/ 	.string	"ptxas"
        /*0030*/ 	.string	"Cuda compilation tools, release 13.0, V13.0.88"
        /*0030*/ 	.string	"Build cuda_13.0.r13.0/compiler.36424714_0"
        /*0030*/ 	.string	"-arch sm_100 -m 64 "



//--------------------- .note.nv.cuinfo           --------------------------
	.section	.note.nv.cuinfo,"",@"SHT_NOTE"
	.sectionflags	@"SHF_NOTE_NV_CUINFO"
        /*0018*/ 	.short	0x0002
        /*001a*/ 	.short	0x0064
        /*001c*/ 	.short	0x0082
	.zero		2


//--------------------- .nv.info                  --------------------------
	.section	.nv.info,"",@"SHT_CUDA_INFO"
	.align	4


	//----- nvinfo : EIATTR_REGCOUNT
	.align		4
        /*0000*/ 	.byte	0x04, 0x2f
        /*0002*/ 	.short	(.L_1 - .L_0)
	.align		4
.L_0:
        /*0004*/ 	.word	index@(_Z19kernel_store_bypassP6__halfS_m)
        /*0008*/ 	.word	0x0000000a


	//----- nvinfo : EIATTR_FRAME_SIZE
	.align		4
.L_1:
        /*000c*/ 	.byte	0x04, 0x11
        /*000e*/ 	.short	(.L_3 - .L_2)
	.align		4
.L_2:
        /*0010*/ 	.word	index@(_Z19kernel_store_bypassP6__halfS_m)
        /*0014*/ 	.word	0x00000000


	//----- nvinfo : EIATTR_REGCOUNT
	.align		4
.L_3:
        /*0018*/ 	.byte	0x04, 0x2f
        /*001a*/ 	.short	(.L_5 - .L_4)
	.align		4
.L_4:
        /*001c*/ 	.word	index@(_Z17kernel_atomic_addP6__halfS_m)
        /*0020*/ 	.word	0x0000000a


	//----- nvinfo : EIATTR_FRAME_SIZE
	.align		4
.L_5:
        /*0024*/ 	.byte	0x04, 0x11
        /*0026*/ 	.short	(.L_7 - .L_6)
	.align		4
.L_6:
        /*0028*/ 	.word	index@(_Z17kernel_atomic_addP6__halfS_m)
        /*002c*/ 	.word	0x00000000


	//----- nvinfo : EIATTR_REGCOUNT
	.align		4
.L_7:
        /*0030*/ 	.byte	0x04, 0x2f
        /*0032*/ 	.short	(.L_9 - .L_8)
	.align		4
.L_8:
        /*0034*/ 	.word	index@(_Z21kernel_store_standardP6__halfS_m)
        /*0038*/ 	.word	0x0000000a


	//----- nvinfo : EIATTR_FRAME_SIZE
	.align		4
.L_9:
        /*003c*/ 	.byte	0x04, 0x11
        /*003e*/ 	.short	(.L_11 - .L_10)
	.align		4
.L_10:
        /*0040*/ 	.word	index@(_Z21kernel_store_standardP6__halfS_m)
        /*0044*/ 	.word	0x00000000


	//----- nvinfo : EIATTR_MIN_STACK_SIZE
	.align		4
.L_11:
        /*0048*/ 	.byte	0x04, 0x12
        /*004a*/ 	.short	(.L_13 - .L_12)
	.align		4
.L_12:
        /*004c*/ 	.word	index@(_Z21kernel_store_standardP6__halfS_m)
        /*0050*/ 	.word	0x00000000


	//----- nvinfo : EIATTR_MIN_STACK_SIZE
	.align		4
.L_13:
        /*0054*/ 	.byte	0x04, 0x12
        /*0056*/ 	.short	(.L_15 - .L_14)
	.align		4
.L_14:
        /*0058*/ 	.word	index@(_Z17kernel_atomic_addP6__halfS_m)
        /*005c*/ 	.word	0x00000000


	//----- nvinfo : EIATTR_MIN_STACK_SIZE
	.align		4
.L_15:
        /*0060*/ 	.byte	0x04, 0x12
        /*0062*/ 	.short	(.L_17 - .L_16)
	.align		4
.L_16:
        /*0064*/ 	.word	index@(_Z19kernel_store_bypassP6__halfS_m)
        /*0068*/ 	.word	0x00000000
.L_17:


//--------------------- .nv.compat                --------------------------
	.section	.nv.compat,"",@"SHT_CUDA_COMPAT_INFO"
	.align	4
        /*0000*/ 	.byte	0x02, 0x09, 0x00, 0x00, 0x02, 0x02, 0x01, 0x00, 0x02, 0x05, 0x05, 0x00, 0x03, 0x07, 0x01, 0x01
        /*0010*/ 	.byte	0x02, 0x03, 0x00, 0x00, 0x02, 0x06, 0x01, 0x00, 0x04, 0x0b, 0x08, 0x00, 0x09, 0x00, 0x00, 0x00
        /*0020*/ 	.byte	0x00, 0x00, 0x00, 0x00


//--------------------- .nv.info._Z21kernel_store_standardP6__halfS_m --------------------------
	.section	.nv.info._Z21kernel_store_standardP6__halfS_m,"",@"SHT_CUDA_INFO"
	.sectionflags	@""
	.align	4


	//----- nvinfo : EIATTR_CUDA_API_VERSION
	.align		4
        /*0000*/ 	.byte	0x04, 0x37
        /*0002*/ 	.short	(.L_19 - .L_18)
.L_18:
        /*0004*/ 	.word	0x00000082


	//----- nvinfo : EIATTR_KPARAM_INFO
	.align		4
.L_19:
        /*0008*/ 	.byte	0x04, 0x17
        /*000a*/ 	.short	(.L_21 - .L_20)
.L_20:
        /*000c*/ 	.word	0x00000000
        /*0010*/ 	.short	0x0002
        /*0012*/ 	.short	0x0010
        /*0014*/ 	.byte	0x00, 0xf0, 0x21, 0x00


	//----- nvinfo : EIATTR_KPARAM_INFO
	.align		4
.L_21:
        /*0018*/ 	.byte	0x04, 0x17
        /*001a*/ 	.short	(.L_23 - .L_22)
.L_22:
        /*001c*/ 	.word	0x00000000
        /*0020*/ 	.short	0x0001
        /*0022*/ 	.short	0x0008
        /*0024*/ 	.byte	0x00, 0xf0, 0x09, 0x00


	//----- nvinfo : EIATTR_KPARAM_INFO
	.align		4
.L_23:
        /*0028*/ 	.byte	0x04, 0x17
        /*002a*/ 	.short	(.L_25 - .L_24)
.L_24:
        /*002c*/ 	.word	0x00000000
        /*0030*/ 	.short	0x0000
        /*0032*/ 	.short	0x0000
        /*0034*/ 	.byte	0x00, 0xf5, 0x21, 0x00


	//----- nvinfo : EIATTR_SPARSE_MMA_MASK
	.align		4
.L_25:
        /*0038*/ 	.byte	0x03, 0x50
        /*003a*/ 	.short	0x0000


	//----- nvinfo : EIATTR_MAXREG_COUNT
	.align		4
        /*003c*/ 	.byte	0x03, 0x1b
        /*003e*/ 	.short	0x00ff


	//----- nvinfo : EIATTR_MERCURY_ISA_VERSION
	.align		4
        /*0040*/ 	.byte	0x03, 0x5f
        /*0042*/ 	.short	0x0101


	//----- nvinfo : EIATTR_VRC_CTA_INIT_COUNT
	.align		4
        /*0044*/ 	.byte	0x02, 0x4a
	.zero		1
	.zero		1


	//----- nvinfo : EIATTR_EXIT_INSTR_OFFSETS
	.align		4
        /*0048*/ 	.byte	0x04, 0x1c
        /*004a*/ 	.short	(.L_27 - .L_26)


	//   ....[0]....
.L_26:
        /*004c*/ 	.word	0x00000090


	//   ....[1]....
        /*0050*/ 	.word	0x00000100


	//----- nvinfo : EIATTR_CBANK_PARAM_SIZE
	.align		4
.L_27:
        /*0054*/ 	.byte	0x03, 0x19
        /*0056*/ 	.short	0x0018


	//----- nvinfo : EIATTR_PARAM_CBANK
	.align		4
        /*0058*/ 	.byte	0x04, 0x0a
        /*005a*/ 	.short	(.L_29 - .L_28)
	.align		4
.L_28:
        /*005c*/ 	.word	index@(.nv.constant0._Z21kernel_store_standardP6__halfS_m)
        /*0060*/ 	.short	0x0380
        /*0062*/ 	.short	0x0018


	//----- nvinfo : EIATTR_SW_WAR
	.align		4
.L_29:
        /*0064*/ 	.byte	0x04, 0x36
        /*0066*/ 	.short	(.L_31 - .L_30)
.L_30:
        /*0068*/ 	.word	0x00000008
.L_31:


//--------------------- .nv.info._Z17kernel_atomic_addP6__halfS_m --------------------------
	.section	.nv.info._Z17kernel_atomic_addP6__halfS_m,"",@"SHT_CUDA_INFO"
	.sectionflags	@""
	.align	4


	//----- nvinfo : EIATTR_CUDA_API_VERSION
	.align		4
        /*0000*/ 	.byte	0x04, 0x37
        /*0002*/ 	.short	(.L_33 - .L_32)
.L_32:
        /*0004*/ 	.word	0x00000082


	//----- nvinfo : EIATTR_KPARAM_INFO
	.align		4
.L_33:
        /*0008*/ 	.byte	0x04, 0x17
        /*000a*/ 	.short	(.L_35 - .L_34)
.L_34:
        /*000c*/ 	.word	0x00000000
        /*0010*/ 	.short	0x0002
        /*0012*/ 	.short	0x0010
        /*0014*/ 	.byte	0x00, 0xf0, 0x21, 0x00


	//----- nvinfo : EIATTR_KPARAM_INFO
	.align		4
.L_35:
        /*0018*/ 	.byte	0x04, 0x17
        /*001a*/ 	.short	(.L_37 - .L_36)
.L_36:
        /*001c*/ 	.word	0x00000000
        /*0020*/ 	.short	0x0001
        /*0022*/ 	.short	0x0008
        /*0024*/ 	.byte	0x00, 0xf0, 0x09, 0x00


	//----- nvinfo : EIATTR_KPARAM_INFO
	.align		4
.L_37:
        /*0028*/ 	.byte	0x04, 0x17
        /*002a*/ 	.short	(.L_39 - .L_38)
.L_38:
        /*002c*/ 	.word	0x00000000
        /*0030*/ 	.short	0x0000
        /*0032*/ 	.short	0x0000
        /*0034*/ 	.byte	0x00, 0xf5, 0x21, 0x00


	//----- nvinfo : EIATTR_SPARSE_MMA_MASK
	.align		4
.L_39:
        /*0038*/ 	.byte	0x03, 0x50
        /*003a*/ 	.short	0x0000


	//----- nvinfo : EIATTR_MAXREG_COUNT
	.align		4
        /*003c*/ 	.byte	0x03, 0x1b
        /*003e*/ 	.short	0x00ff


	//----- nvinfo : EIATTR_MERCURY_ISA_VERSION
	.align		4
        /*0040*/ 	.byte	0x03, 0x5f
        /*0042*/ 	.short	0x0101


	//----- nvinfo : EIATTR_VRC_CTA_INIT_COUNT
	.align		4
        /*0044*/ 	.byte	0x02, 0x4a
	.zero		1
	.zero		1


	//----- nvinfo : EIATTR_ATOM16_EMUL_INSTR_REG_MAP
	.align		4
        /*0048*/ 	.byte	0x04, 0x2e
        /*004a*/ 	.short	(.L_41 - .L_40)


	//   ....[0]....
.L_40:
        /*004c*/ 	.word	0x00000130
        /*0050*/ 	.short	0x0007
        /*0052*/ 	.short	0x0000


	//   ....[1]....
        /*0054*/ 	.word	0x00000170
        /*0058*/ 	.short	0x0007
        /*005a*/ 	.short	0x0000


	//----- nvinfo : EIATTR_EXIT_INSTR_OFFSETS
	.align		4
.L_41:
        /*005c*/ 	.byte	0x04, 0x1c
        /*005e*/ 	.short	(.L_43 - .L_42)


	//   ....[0]....
.L_42:
        /*0060*/ 	.word	0x00000090


	//   ....[1]....
        /*0064*/ 	.word	0x000001b0


	//----- nvinfo : EIATTR_CRS_STACK_SIZE
	.align		4
.L_43:
        /*0068*/ 	.byte	0x04, 0x1e
        /*006a*/ 	.short	(.L_45 - .L_44)
.L_44:
        /*006c*/ 	.word	0x00000000


	//----- nvinfo : EIATTR_CBANK_PARAM_SIZE
	.align		4
.L_45:
        /*0070*/ 	.byte	0x03, 0x19
        /*0072*/ 	.short	0x0018


	//----- nvinfo : EIATTR_PARAM_CBANK
	.align		4
        /*0074*/ 	.byte	0x04, 0x0a
        /*0076*/ 	.short	(.L_47 - .L_46)
	.align		4
.L_46:
        /*0078*/ 	.word	index@(.nv.constant0._Z17kernel_atomic_addP6__halfS_m)
        /*007c*/ 	.short	0x0380
        /*007e*/ 	.short	0x0018


	//----- nvinfo : EIATTR_SW_WAR
	.align		4
.L_47:
        /*0080*/ 	.byte	0x04, 0x36
        /*0082*/ 	.short	(.L_49 - .L_48)
.L_48:
        /*0084*/ 	.word	0x00000008
.L_49:


//--------------------- .nv.info._Z19kernel_store_bypassP6__halfS_m --------------------------
	.section	.nv.info._Z19kernel_store_bypassP6__halfS_m,"",@"SHT_CUDA_INFO"
	.sectionflags	@""
	.align	4


	//----- nvinfo : EIATTR_CUDA_API_VERSION
	.align		4
        /*0000*/ 	.byte	0x04, 0x37
        /*0002*/ 	.short	(.L_51 - .L_50)
.L_50:
        /*0004*/ 	.word	0x00000082


	//----- nvinfo : EIATTR_KPARAM_INFO
	.align		4
.L_51:
        /*0008*/ 	.byte	0x04, 0x17
        /*000a*/ 	.short	(.L_53 - .L_52)
.L_52:
        /*000c*/ 	.word	0x00000000
        /*0010*/ 	.short	0x0002
        /*0012*/ 	.short	0x0010
        /*0014*/ 	.byte	0x00, 0xf0, 0x21, 0x00


	//----- nvinfo : EIATTR_KPARAM_INFO
	.align		4
.L_53:
        /*0018*/ 	.byte	0x04, 0x17
        /*001a*/ 	.short	(.L_55 - .L_54)
.L_54:
        /*001c*/ 	.word	0x00000000
        /*0020*/ 	.short	0x0001
        /*0022*/ 	.short	0x0008
        /*0024*/ 	.byte	0x00, 0xf0, 0x09, 0x00


	//----- nvinfo : EIATTR_KPARAM_INFO
	.align		4
.L_55:
        /*0028*/ 	.byte	0x04, 0x17
        /*002a*/ 	.short	(.L_57 - .L_56)
.L_56:
        /*002c*/ 	.word	0x00000000
        /*0030*/ 	.short	0x0000
        /*0032*/ 	.short	0x0000
        /*0034*/ 	.byte	0x00, 0xf5, 0x21, 0x00


	//----- nvinfo : EIATTR_SPARSE_MMA_MASK
	.align		4
.L_57:
        /*0038*/ 	.byte	0x03, 0x50
        /*003a*/ 	.short	0x0000


	//----- nvinfo : EIATTR_MAXREG_COUNT
	.align		4
        /*003c*/ 	.byte	0x03, 0x1b
        /*003e*/ 	.short	0x00ff


	//----- nvinfo : EIATTR_MERCURY_ISA_VERSION
	.align		4
        /*0040*/ 	.byte	0x03, 0x5f
        /*0042*/ 	.short	0x0101


	//----- nvinfo : EIATTR_VRC_CTA_INIT_COUNT
	.align		4
        /*0044*/ 	.byte	0x02, 0x4a
	.zero		1
	.zero		1


	//----- nvinfo : EIATTR_EXIT_INSTR_OFFSETS
	.align		4
        /*0048*/ 	.byte	0x04, 0x1c
        /*004a*/ 	.short	(.L_59 - .L_58)


	//   ....[0]....
.L_58:
        /*004c*/ 	.word	0x00000090


	//   ....[1]....
        /*0050*/ 	.word	0x00000100


	//----- nvinfo : EIATTR_CBANK_PARAM_SIZE
	.align		4
.L_59:
        /*0054*/ 	.byte	0x03, 0x19
        /*0056*/ 	.short	0x0018


	//----- nvinfo : EIATTR_PARAM_CBANK
	.align		4
        /*0058*/ 	.byte	0x04, 0x0a
        /*005a*/ 	.short	(.L_61 - .L_60)
	.align		4
.L_60:
        /*005c*/ 	.word	index@(.nv.constant0._Z19kernel_store_bypassP6__halfS_m)
        /*0060*/ 	.short	0x0380
        /*0062*/ 	.short	0x0018


	//----- nvinfo : EIATTR_SW_WAR
	.align		4
.L_61:
        /*0064*/ 	.byte	0x04, 0x36
        /*0066*/ 	.short	(.L_63 - .L_62)
.L_62:
        /*0068*/ 	.word	0x00000008
.L_63:


//--------------------- .nv.callgraph             --------------------------
	.section	.nv.callgraph,"",@"SHT_CUDA_CALLGRAPH"
	.align	4
	.sectionentsize	8
	.align		4
        /*0000*/ 	.word	0x00000000
	.align		4
        /*0004*/ 	.word	0xffffffff
	.align		4
        /*0008*/ 	.word	0x00000000
	.align		4
        /*000c*/ 	.word	0xfffffffe
	.align		4
        /*0010*/ 	.word	0x00000000
	.align		4
        /*0014*/ 	.word	0xfffffffd
	.align		4
        /*0018*/ 	.word	0x00000000
	.align		4
        /*001c*/ 	.word	0xfffffffc


//--------------------- .text._Z21kernel_store_standardP6__halfS_m --------------------------
	.section	.text._Z21kernel_store_standardP6__halfS_m,"ax",@progbits
	.align	128
        .global         _Z21kernel_store_standardP6__halfS_m
        .type           _Z21kernel_store_standardP6__halfS_m,@function
        .size           _Z21kernel_store_standardP6__halfS_m,(.L_x_4 - _Z21kernel_store_standardP6__halfS_m)
        .other          _Z21kernel_store_standardP6__halfS_m,@"STO_CUDA_ENTRY STV_DEFAULT"
_Z21kernel_store_standardP6__halfS_m:
.text._Z21kernel_store_standardP6__halfS_m:
[----:B------:R-:W-:Y:S01]  /*0000*/  LDC R1, c[0x0][0x37c] ;  /* 0x0000df00ff017b82 */ /* 0x000fe20000000800 */
[----:B------:R-:W0:Y:S07]  /*0010*/  S2R R2, SR_TID.X ;  /* 0x0000000000027919 */ /* 0x000e2e0000002100 */
[----:B------:R-:W0:Y:S01]  /*0020*/  S2UR UR4, SR_CTAID.X ;  /* 0x00000000000479c3 */ /* 0x000e220000002500 */
[----:B------:R-:W1:Y:S01]  /*0030*/  LDCU.64 UR6, c[0x0][0x390] ;  /* 0x00007200ff0677ac */ /* 0x000e620008000a00 */
[----:B------:R-:W-:-:S06]  /*0040*/  IMAD.MOV.U32 R3, RZ, RZ, RZ ;  /* 0x000000ffff037224 */ /* 0x000fcc00078e00ff */
[----:B------:R-:W0:Y:S02]  /*0050*/  LDC R5, c[0x0][0x360] ;  /* 0x0000d800ff057b82 */ /* 0x000e240000000800 */
[----:B0-----:R-:W-:-:S03]  /*0060*/  IMAD.WIDE.U32 R2, R5, UR4, R2 ;  /* 0x0000000405027c25 */ /* 0x001fc6000f8e0002 */
[----:B-1----:R-:W-:-:S04]  /*0070*/  ISETP.GE.U32.AND P0, PT, R2, UR6, PT ;  /* 0x0000000602007c0c */ /* 0x002fc8000bf06070 */
[----:B------:R-:W-:-:S13]  /*0080*/  ISETP.GE.U32.AND.EX P0, PT, R3, UR7, PT, P0 ;  /* 0x0000000703007c0c */ /* 0x000fda000bf06100 */
[----:B------:R-:W-:Y:S05]  /*0090*/  @P0 EXIT ;  /* 0x000000000000094d */ /* 0x000fea0003800000 */
[----:B------:R-:W0:Y:S01]  /*00a0*/  LDCU.64 UR6, c[0x0][0x380] ;  /* 0x00007000ff0677ac */ /* 0x000e220008000a00 */
[----:B------:R-:W1:Y:S01]  /*00b0*/  LDC.U16 R7, c[0x0][0x388] ;  /* 0x0000e200ff077b82 */ /* 0x000e620000000400 */
[----:B------:R-:W1:Y:S01]  /*00c0*/  LDCU.64 UR4, c[0x0][0x358] ;  /* 0x00006b00ff0477ac */ /* 0x000e620008000a00 */
[----:B0-----:R-:W-:-:S04]  /*00d0*/  LEA R4, P0, R2, UR6, 0x1 ;  /* 0x0000000602047c11 */ /* 0x001fc8000f8008ff */
[----:B------:R-:W-:-:S05]  /*00e0*/  LEA.HI.X R5, R2, UR7, R3, 0x1, P0 ;  /* 0x0000000702057c11 */ /* 0x000fca00080f0c03 */
[----:B-1----:R-:W-:Y:S01]  /*00f0*/  STG.E.U16 desc[UR4][R4.64], R7 ;  /* 0x0000000704007986 */ /* 0x002fe2000c101504 */
[----:B------:R-:W-:Y:S05]  /*0100*/  EXIT ;  /* 0x000000000000794d */ /* 0x000fea0003800000 */
.L_x_0:
[----:B------:R-:W-:-:S00]  /*0110*/  BRA `(.L_x_0) ;  /* 0xfffffffc00fc7947 */ /* 0x000fc0000383ffff */
[----:B------:R-:W-:-:S00]  /*0120*/  NOP ;  /* 0x0000000000007918 */ /* 0x000fc00000000000 */
        /* <DEDUP_REMOVED lines=13> */
.L_x_4:


//--------------------- .text._Z17kernel_atomic_addP6__halfS_m --------------------------
	.section	.text._Z17kernel_atomic_addP6__halfS_m,"ax",@progbits
	.align	128
        .global         _Z17kernel_atomic_addP6__halfS_m
        .type           _Z17kernel_atomic_addP6__halfS_m,@function
        .size           _Z17kernel_atomic_addP6__halfS_m,(.L_x_5 - _Z17kernel_atomic_addP6__halfS_m)
        .other          _Z17kernel_atomic_addP6__halfS_m,@"STO_CUDA_ENTRY STV_DEFAULT"
_Z17kernel_atomic_addP6__halfS_m:
.text._Z17kernel_atomic_addP6__halfS_m:
        /* <DEDUP_REMOVED lines=11> */
[----:B------:R-:W1:Y:S01]  /*00b0*/  LDCU.64 UR4, c[0x0][0x358] ;  /* 0x00006b00ff0477ac */ /* 0x000e620008000a00 */
[----:B0-----:R-:W-:-:S04]  /*00c0*/  LEA R7, P0, R2, UR6, 0x1 ;  /* 0x0000000602077c11 */ /* 0x001fc8000f8008ff */
[C---:B------:R-:W-:Y:S02]  /*00d0*/  LOP3.LUT R0, R7.reuse, 0x2, RZ, 0xc0, !PT ;  /* 0x0000000207007812 */ /* 0x040fe400078ec0ff */
[----:B------:R-:W-:Y:S02]  /*00e0*/  LEA.HI.X R3, R2, UR7, R3, 0x1, P0 ;  /* 0x0000000702037c11 */ /* 0x000fe400080f0c03 */
[----:B------:R-:W-:Y:S01]  /*00f0*/  ISETP.EQ.U32.AND P0, PT, R0, RZ, PT ;  /* 0x000000ff0000720c */ /* 0x000fe20003f02070 */
[----:B------:R-:W-:Y:S01]  /*0100*/  IMAD.MOV.U32 R0, RZ, RZ, 0x3254 ;  /* 0x00003254ff007424 */ /* 0x000fe200078e00ff */
[----:B------:R-:W-:-:S04]  /*0110*/  LOP3.LUT R2, R7, 0xfffffffd, RZ, 0xc0, !PT ;  /* 0xfffffffd07027812 */ /* 0x000fc800078ec0ff */
[----:B------:R-:W-:Y:S01]  /*0120*/  SEL R0, R0, 0x7610, P0 ;  /* 0x0000761000007807 */ /* 0x000fe20000000000 */
[----:B-1----:R0:W5:Y:S01]  /*0130*/  LD.E R5, desc[UR4][R2.64] ;  /* 0x0000000402057980 */ /* 0x002162000c101900 */
[----:B------:R-:W1:Y:S05]  /*0140*/  LDCU.U16 UR4, c[0x0][0x388] ;  /* 0x00007100ff0477ac */ /* 0x000e6a0008000400 */
.L_x_1:
[----:B-1---5:R-:W-:-:S05]  /*0150*/  HADD2 R4, R5, UR4.H0_H0 ;  /* 0x2000000405047e30 */ /* 0x022fca0008000000 */
[----:B------:R-:W-:-:S06]  /*0160*/  PRMT R4, R5, R0, R4 ;  /* 0x0000000005047216 */ /* 0x000fcc0000000004 */
[----:B------:R-:W2:Y:S02]  /*0170*/  ATOM.E.CAS.STRONG.GPU PT, R4, [R2], R5, R4 ;  /* 0x000000050204738b */ /* 0x000ea400001ee104 */
[----:B--2---:R-:W-:Y:S01]  /*0180*/  ISETP.NE.U32.AND P0, PT, R4, R5, PT ;  /* 0x000000050400720c */ /* 0x004fe20003f05070 */
[----:B------:R-:W-:-:S12]  /*0190*/  IMAD.MOV.U32 R5, RZ, RZ, R4 ;  /* 0x000000ffff057224 */ /* 0x000fd800078e0004 */
[----:B------:R-:W-:Y:S05]  /*01a0*/  @P0 BRA `(.L_x_1) ;  /* 0xfffffffc00e80947 */ /* 0x000fea000383ffff */
[----:B------:R-:W-:Y:S05]  /*01b0*/  EXIT ;  /* 0x000000000000794d */ /* 0x000fea0003800000 */
.L_x_2:
        /* <DEDUP_REMOVED lines=12> */
.L_x_5:


//--------------------- .text._Z19kernel_store_bypassP6__halfS_m --------------------------
	.section	.text._Z19kernel_store_bypassP6__halfS_m,"ax",@progbits
	.align	128
        .global         _Z19kernel_store_bypassP6__halfS_m
        .type           _Z19kernel_store_bypassP6__halfS_m,@function
        .size           _Z19kernel_store_bypassP6__halfS_m,(.L_x_6 - _Z19kernel_store_bypassP6__halfS_m)
        .other          _Z19kernel_store_bypassP6__halfS_m,@"STO_CUDA_ENTRY STV_DEFAULT"
_Z19kernel_store_bypassP6__halfS_m:
.text._Z19kernel_store_bypassP6__halfS_m:
        /* <DEDUP_REMOVED lines=15> */
[----:B-1----:R-:W-:Y:S01]  /*00f0*/  STG.E.EF.U16 desc[UR4][R4.64], R7 ;  /* 0x0000000704007986 */ /* 0x002fe2000c001504 */
[----:B------:R-:W-:Y:S05]  /*0100*/  EXIT ;  /* 0x000000000000794d */ /* 0x000fea0003800000 */
.L_x_3:
        /* <DEDUP_REMOVED lines=15> */
.L_x_6:


//--------------------- .nv.shared.reserved.0     --------------------------
	.section	.nv.shared.reserved.0,"aw",@nobits
	.weak		__nv_reservedSMEM_offset_0_alias
	.size		__nv_reservedSMEM_offset_0_alias, 0, 64
	.other		__nv_reservedSMEM_offset_0_alias,@"STO_CUDA_RESERVED_SHARED STV_DEFAULT"
__nv_reservedSMEM_offset_0_alias:
	.zero		0
	.zero		64


//--------------------- .nv.constant0._Z21kernel_store_standardP6__halfS_m --------------------------
	.section	.nv.constant0._Z21kernel_store_standardP6__halfS_m,"a",@progbits
	.sectionflags	@""
	.align	4
.nv.constant0._Z21kernel_store_standardP6__halfS_m:
	.zero		920


//--------------------- .nv.constant0._Z17kernel_atomic_addP6__halfS_m --------------------------
	.section	.nv.constant0._Z17kernel_atomic_addP6__halfS_m,"a",@progbits
	.sectionflags	@""
	.align	4
.nv.constant0._Z17kernel_atomic_addP6__halfS_m:
	.zero		920


//--------------------- .nv.constant0._Z19kernel_store_bypassP6__halfS_m --------------------------
	.section	.nv.constant0._Z19kernel_store_bypassP6__halfS_m,"a",@progbits
	.sectionflags	@""
	.align	4
.nv.constant0._Z19kernel_store_bypassP6__halfS_m:
	.zero		920


//--------------------- SYMBOLS --------------------------

	.type		.nv.reservedSmem.offset0,@object
	.size		.nv.reservedSmem.offset0,0x4
